//
// Generated by NVIDIA NVVM Compiler
//
// Compiler Build ID: CL-36424714
// Cuda compilation tools, release 13.0, V13.0.88
// Based on NVVM 20.0.0
//

.version 9.0
.target sm_100
.address_size 64

	// .globl	_Z16AddMatrixKernel1PfS_S_i

.visible .entry _Z16AddMatrixKernel1PfS_S_i(
	.param .u64 .ptr .align 1 _Z16AddMatrixKernel1PfS_S_i_param_0,
	.param .u64 .ptr .align 1 _Z16AddMatrixKernel1PfS_S_i_param_1,
	.param .u64 .ptr .align 1 _Z16AddMatrixKernel1PfS_S_i_param_2,
	.param .u32 _Z16AddMatrixKernel1PfS_S_i_param_3
)
{
	.reg .b32 	%r<5>;
	.reg .b32 	%f<4>;
	.reg .b64 	%rd<11>;

	ld.param.u64 	%rd1, [_Z16AddMatrixKernel1PfS_S_i_param_0];
	ld.param.u64 	%rd2, [_Z16AddMatrixKernel1PfS_S_i_param_1];
	ld.param.u64 	%rd3, [_Z16AddMatrixKernel1PfS_S_i_param_2];
	ld.param.u32 	%r1, [_Z16AddMatrixKernel1PfS_S_i_param_3];
	cvta.to.global.u64 	%rd4, %rd3;
	cvta.to.global.u64 	%rd5, %rd2;
	cvta.to.global.u64 	%rd6, %rd1;
	mov.u32 	%r2, %tid.x;
	mov.u32 	%r3, %ctaid.x;
	mad.lo.s32 	%r4, %r1, %r3, %r2;
	mul.wide.s32 	%rd7, %r4, 4;
	add.s64 	%rd8, %rd6, %rd7;
	ld.global.f32 	%f1, [%rd8];
	add.s64 	%rd9, %rd5, %rd7;
	ld.global.f32 	%f2, [%rd9];
	add.f32 	%f3, %f1, %f2;
	add.s64 	%rd10, %rd4, %rd7;
	st.global.f32 	[%rd10], %f3;
	ret;

}


// ===== COMPILED SASS (sm_100) =====

	.target	sm_100

	.elftype	@"ET_EXEC"


//--------------------- .note.nv.tkinfo           --------------------------
	.section	.note.nv.tkinfo,"",@"SHT_NOTE"
	.sectionflags	@"SHF_NOTE_NV_TKINFO"
	.tkinfo
        /*0018*/ 	.word	0x00000002
        /*0030*/ 	.string	""
        /*0030*/ 	.string	"ptxas"
        /*0030*/ 	.string	"Cuda compilation tools, release 13.0, V13.0.88"
        /*0030*/ 	.string	"Build cuda_13.0.r13.0/compiler.36424714_0"
        /*0030*/ 	.string	"-arch sm_100 -m 64 "



//--------------------- .note.nv.cuinfo           --------------------------
	.section	.note.nv.cuinfo,"",@"SHT_NOTE"
	.sectionflags	@"SHF_NOTE_NV_CUINFO"
        /*0018*/ 	.short	0x0002
        /*001a*/ 	.short	0x0064
        /*001c*/ 	.short	0x0082
	.zero		2


//--------------------- .nv.info                  --------------------------
	.section	.nv.info,"",@"SHT_CUDA_INFO"
	.align	4


	//----- nvinfo : EIATTR_REGCOUNT
	.align		4
        /*0000*/ 	.byte	0x04, 0x2f
        /*0002*/ 	.short	(.L_1 - .L_0)
	.align		4
.L_0:
        /*0004*/ 	.word	index@(_Z16AddMatrixKernel1PfS_S_i)
        /*0008*/ 	.word	0x0000000c


	//----- nvinfo : EIATTR_FRAME_SIZE
	.align		4
.L_1:
        /*000c*/ 	.byte	0x04, 0x11
        /*000e*/ 	.short	(.L_3 - .L_2)
	.align		4
.L_2:
        /*0010*/ 	.word	index@(_Z16AddMatrixKernel1PfS_S_i)
        /*0014*/ 	.word	0x00000000


	//----- nvinfo : EIATTR_MIN_STACK_SIZE
	.align		4
.L_3:
        /*0018*/ 	.byte	0x04, 0x12
        /*001a*/ 	.short	(.L_5 - .L_4)
	.align		4
.L_4:
        /*001c*/ 	.word	index@(_Z16AddMatrixKernel1PfS_S_i)
        /*0020*/ 	.word	0x00000000
.L_5:


//--------------------- .nv.compat                --------------------------
	.section	.nv.compat,"",@"SHT_CUDA_COMPAT_INFO"
	.align	4
        /*0000*/ 	.byte	0x02, 0x09, 0x00, 0x00, 0x02, 0x02, 0x01, 0x00, 0x02, 0x05, 0x05, 0x00, 0x03, 0x07, 0x01, 0x01
        /*0010*/ 	.byte	0x02, 0x03, 0x00, 0x00, 0x02, 0x06, 0x01, 0x00, 0x04, 0x0b, 0x08, 0x00, 0x09, 0x00, 0x00, 0x00
        /*0020*/ 	.byte	0x00, 0x00, 0x00, 0x00


//--------------------- .nv.info._Z16AddMatrixKernel1PfS_S_i --------------------------
	.section	.nv.info._Z16AddMatrixKernel1PfS_S_i,"",@"SHT_CUDA_INFO"
	.sectionflags	@""
	.align	4


	//----- nvinfo : EIATTR_CUDA_API_VERSION
	.align		4
        /*0000*/ 	.byte	0x04, 0x37
        /*0002*/ 	.short	(.L_7 - .L_6)
.L_6:
        /*0004*/ 	.word	0x00000082


	//----- nvinfo : EIATTR_KPARAM_INFO
	.align		4
.L_7:
        /*0008*/ 	.byte	0x04, 0x17
        /*000a*/ 	.short	(.L_9 - .L_8)
.L_8:
        /*000c*/ 	.word	0x00000000
        /*0010*/ 	.short	0x0003
        /*0012*/ 	.short	0x0018
        /*0014*/ 	.byte	0x00, 0xf0, 0x11, 0x00


	//----- nvinfo : EIATTR_KPARAM_INFO
	.align		4
.L_9:
        /*0018*/ 	.byte	0x04, 0x17
        /*001a*/ 	.short	(.L_11 - .L_10)
.L_10:
        /*001c*/ 	.word	0x00000000
        /*0020*/ 	.short	0x0002
        /*0022*/ 	.short	0x0010
        /*0024*/ 	.byte	0x00, 0xf5, 0x21, 0x00


	//----- nvinfo : EIATTR_KPARAM_INFO
	.align		4
.L_11:
        /*0028*/ 	.byte	0x04, 0x17
        /*002a*/ 	.short	(.L_13 - .L_12)
.L_12:
        /*002c*/ 	.word	0x00000000
        /*0030*/ 	.short	0x0001
        /*0032*/ 	.short	0x0008
        /*0034*/ 	.byte	0x00, 0xf5, 0x21, 0x00


	//----- nvinfo : EIATTR_KPARAM_INFO
	.align		4
.L_13:
        /*0038*/ 	.byte	0x04, 0x17
        /*003a*/ 	.short	(.L_15 - .L_14)
.L_14:
        /*003c*/ 	.word	0x00000000
        /*0040*/ 	.short	0x0000
        /*0042*/ 	.short	0x0000
        /*0044*/ 	.byte	0x00, 0xf5, 0x21, 0x00


	//----- nvinfo : EIATTR_SPARSE_MMA_MASK
	.align		4
.L_15:
        /*0048*/ 	.byte	0x03, 0x50
        /*004a*/ 	.short	0x0000


	//----- nvinfo : EIATTR_MAXREG_COUNT
	.align		4
        /*004c*/ 	.byte	0x03, 0x1b
        /*004e*/ 	.short	0x00ff


	//----- nvinfo : EIATTR_MERCURY_ISA_VERSION
	.align		4
        /*0050*/ 	.byte	0x03, 0x5f
        /*0052*/ 	.short	0x0101


	//----- nvinfo : EIATTR_VRC_CTA_INIT_COUNT
	.align		4
        /*0054*/ 	.byte	0x02, 0x4a
	.zero		1
	.zero		1


	//----- nvinfo : EIATTR_EXIT_INSTR_OFFSETS
	.align		4
        /*0058*/ 	.byte	0x04, 0x1c
        /*005a*/ 	.short	(.L_17 - .L_16)


	//   ....[0]....
.L_16:
        /*005c*/ 	.word	0x00000100


	//----- nvinfo : EIATTR_CBANK_PARAM_SIZE
	.align		4
.L_17:
        /*0060*/ 	.byte	0x03, 0x19
        /*0062*/ 	.short	0x001c


	//----- nvinfo : EIATTR_PARAM_CBANK
	.align		4
        /*0064*/ 	.byte	0x04, 0x0a
        /*0066*/ 	.short	(.L_19 - .L_18)
	.align		4
.L_18:
        /*0068*/ 	.word	index@(.nv.constant0._Z16AddMatrixKernel1PfS_S_i)
        /*006c*/ 	.short	0x0380
        /*006e*/ 	.short	0x001c


	//----- nvinfo : EIATTR_SW_WAR
	.align		4
.L_19:
        /*0070*/ 	.byte	0x04, 0x36
        /*0072*/ 	.short	(.L_21 - .L_20)
.L_20:
        /*0074*/ 	.word	0x00000008
.L_21:


//--------------------- .nv.callgraph             --------------------------
	.section	.nv.callgraph,"",@"SHT_CUDA_CALLGRAPH"
	.align	4
	.sectionentsize	8
	.align		4
        /*0000*/ 	.word	0x00000000
	.align		4
        /*0004*/ 	.word	0xffffffff
	.align		4
        /*0008*/ 	.word	0x00000000
	.align		4
        /*000c*/ 	.word	0xfffffffe
	.align		4
        /*0010*/ 	.word	0x00000000
	.align		4
        /*0014*/ 	.word	0xfffffffd
	.align		4
        /*0018*/ 	.word	0x00000000
	.align		4
        /*001c*/ 	.word	0xfffffffc


//--------------------- .text._Z16AddMatrixKernel1PfS_S_i --------------------------
	.section	.text._Z16AddMatrixKernel1PfS_S_i,"ax",@progbits
	.align	128
        .global         _Z16AddMatrixKernel1PfS_S_i
        .type           _Z16AddMatrixKernel1PfS_S_i,@function
        .size           _Z16AddMatrixKernel1PfS_S_i,(.L_x_1 - _Z16AddMatrixKernel1PfS_S_i)
        .other          _Z16AddMatrixKernel1PfS_S_i,@"STO_CUDA_ENTRY STV_DEFAULT"
_Z16AddMatrixKernel1PfS_S_i:
.text._Z16AddMatrixKernel1PfS_S_i:
[----:B------:R-:W-:Y:S01]  /*0000*/  LDC R1, c[0x0][0x37c] ;  /* 0x0000df00ff017b82 */ /* 0x000fe20000000800 */
[----:B------:R-:W0:Y:S07]  /*0010*/  S2R R9, SR_TID.X ;  /* 0x0000000000097919 */ /* 0x000e2e0000002100 */
[----:B------:R-:W0:Y:S01]  /*0020*/  S2UR UR6, SR_CTAID.X ;  /* 0x00000000000679c3 */ /* 0x000e220000002500 */
[----:B------:R-:W1:Y:S07]  /*0030*/  LDCU.64 UR4, c[0x0][0x358] ;  /* 0x00006b00ff0477ac */ /* 0x000e6e0008000a00 */
[----:B------:R-:W0:Y:S08]  /*0040*/  LDC R0, c[0x0][0x398] ;  /* 0x0000e600ff007b82 */ /* 0x000e300000000800 */
[----:B------:R-:W2:Y:S08]  /*0050*/  LDC.64 R2, c[0x0][0x380] ;  /* 0x0000e000ff027b82 */ /* 0x000eb00000000a00 */
[----:B------:R-:W3:Y:S01]  /*0060*/  LDC.64 R4, c[0x0][0x388] ;  /* 0x0000e200ff047b82 */ /* 0x000ee20000000a00 */
[----:B0-----:R-:W-:-:S07]  /*0070*/  IMAD R9, R0, UR6, R9 ;  /* 0x0000000600097c24 */ /* 0x001fce000f8e0209 */
[----:B------:R-:W0:Y:S01]  /*0080*/  LDC.64 R6, c[0x0][0x390] ;  /* 0x0000e400ff067b82 */ /* 0x000e220000000a00 */
[----:B--2---:R-:W-:-:S06]  /*0090*/  IMAD.WIDE R2, R9, 0x4, R2 ;  /* 0x0000000409027825 */ /* 0x004fcc00078e0202 */
[----:B-1----:R-:W2:Y:S01]  /*00a0*/  LDG.E R2, desc[UR4][R2.64] ;  /* 0x0000000402027981 */ /* 0x002ea2000c1e1900 */
[----:B---3--:R-:W-:-:S06]  /*00b0*/  IMAD.WIDE R4, R9, 0x4, R4 ;  /* 0x0000000409047825 */ /* 0x008fcc00078e0204 */
[----:B------:R-:W2:Y:S01]  /*00c0*/  LDG.E R5, desc[UR4][R4.64] ;  /* 0x0000000404057981 */ /* 0x000ea2000c1e1900 */
[----:B0-----:R-:W-:-:S04]  /*00d0*/  IMAD.WIDE R6, R9, 0x4, R6 ;  /* 0x0000000409067825 */ /* 0x001fc800078e0206 */
[----:B--2---:R-:W-:-:S05]  /*00e0*/  FADD R9, R2, R5 ;  /* 0x0000000502097221 */ /* 0x004fca0000000000 */
[----:B------:R-:W-:Y:S01]  /*00f0*/  STG.E desc[UR4][R6.64], R9 ;  /* 0x0000000906007986 */ /* 0x000fe2000c101904 */
[----:B------:R-:W-:Y:S05]  /*0100*/  EXIT ;  /* 0x000000000000794d */ /* 0x000fea0003800000 */
.L_x_0:
[----:B------:R-:W-:-:S00]  /*0110*/  BRA `(.L_x_0) ;  /* 0xfffffffc00fc7947 */ /* 0x000fc0000383ffff */
[----:B------:R-:W-:-:S00]  /*0120*/  NOP ;  /* 0x0000000000007918 */ /* 0x000fc00000000000 */
        /* <DEDUP_REMOVED lines=13> */
.L_x_1:


//--------------------- .nv.shared.reserved.0     --------------------------
	.section	.nv.shared.reserved.0,"aw",@nobits
	.weak		__nv_reservedSMEM_offset_0_alias
	.size		__nv_reservedSMEM_offset_0_alias, 0, 64
	.other		__nv_reservedSMEM_offset_0_alias,@"STO_CUDA_RESERVED_SHARED STV_DEFAULT"
__nv_reservedSMEM_offset_0_alias:
	.zero		0
	.zero		64


//--------------------- .nv.constant0._Z16AddMatrixKernel1PfS_S_i --------------------------
	.section	.nv.constant0._Z16AddMatrixKernel1PfS_S_i,"a",@progbits
	.sectionflags	@""
	.align	4
.nv.constant0._Z16AddMatrixKernel1PfS_S_i:
	.zero		924


//--------------------- SYMBOLS --------------------------

	.type		.nv.reservedSmem.offset0,@object
	.size		.nv.reservedSmem.offset0,0x4
